	.headerflags	@"EF_CUDA_TEXMODE_UNIFIED EF_CUDA_64BIT_ADDRESS EF_CUDA_ACCELERATORS EF_CUDA_SM90 EF_CUDA_VIRTUAL_SM(EF_CUDA_SM90)"
	.elftype	@"ET_EXEC"


//--------------------- .nv.info                  --------------------------
	.section	.nv.info,"",@"SHT_CUDA_INFO"
	.align	4


	//----- nvinfo : EIATTR_REGCOUNT
	.align		4
        /*0000*/ 	.byte	0x04, 0x2f
        /*0002*/ 	.short	(.L_2 - .L_1)
	.align		4
.L_1:
        /*0004*/ 	.word	index@(triton_poi_fused_cat_14)
        /*0008*/ 	.word	0x00000011


	//----- nvinfo : EIATTR_MIN_STACK_SIZE
	.align		4
.L_2:
        /*000c*/ 	.byte	0x04, 0x12
        /*000e*/ 	.short	(.L_4 - .L_3)
	.align		4
.L_3:
        /*0010*/ 	.word	index@(triton_poi_fused_cat_14)
        /*0014*/ 	.word	0x00000000


	//----- nvinfo : EIATTR_FRAME_SIZE
	.align		4
.L_4:
        /*0018*/ 	.byte	0x04, 0x11
        /*001a*/ 	.short	(.L_6 - .L_5)
	.align		4
.L_5:
        /*001c*/ 	.word	index@(triton_poi_fused_cat_14)
        /*0020*/ 	.word	0x00000000


	//----- nvinfo : EIATTR_MIN_STACK_SIZE
	.align		4
.L_6:
        /*0024*/ 	.byte	0x04, 0x12
        /*0026*/ 	.short	(.L_8 - .L_7)
	.align		4
.L_7:
        /*0028*/ 	.word	index@(triton_poi_fused_cat_14)
        /*002c*/ 	.word	0x00000000
.L_8:


//--------------------- .nv.info.triton_poi_fused_cat_14 --------------------------
	.section	.nv.info.triton_poi_fused_cat_14,"",@"SHT_CUDA_INFO"
	.sectionflags	@""
	.align	4


	//----- nvinfo : EIATTR_CUDA_API_VERSION
	.align		4
        /*0000*/ 	.byte	0x04, 0x37
        /*0002*/ 	.short	(.L_10 - .L_9)
.L_9:
        /*0004*/ 	.word	0x0000007c


	//----- nvinfo : EIATTR_KPARAM_INFO
	.align		4
.L_10:
        /*0008*/ 	.byte	0x04, 0x17
        /*000a*/ 	.short	(.L_12 - .L_11)
.L_11:
        /*000c*/ 	.word	0x00000000
        /*0010*/ 	.short	0x0003
        /*0012*/ 	.short	0x0018
        /*0014*/ 	.byte	0x00, 0xf0, 0x11, 0x00


	//----- nvinfo : EIATTR_KPARAM_INFO
	.align		4
.L_12:
        /*0018*/ 	.byte	0x04, 0x17
        /*001a*/ 	.short	(.L_14 - .L_13)
.L_13:
        /*001c*/ 	.word	0x00000000
        /*0020*/ 	.short	0x0002
        /*0022*/ 	.short	0x0010
        /*0024*/ 	.byte	0x00, 0xf4, 0x21, 0x00


	//----- nvinfo : EIATTR_KPARAM_INFO
	.align		4
.L_14:
        /*0028*/ 	.byte	0x04, 0x17
        /*002a*/ 	.short	(.L_16 - .L_15)
.L_15:
        /*002c*/ 	.word	0x00000000
        /*0030*/ 	.short	0x0001
        /*0032*/ 	.short	0x0008
        /*0034*/ 	.byte	0x00, 0xf4, 0x21, 0x00


	//----- nvinfo : EIATTR_KPARAM_INFO
	.align		4
.L_16:
        /*0038*/ 	.byte	0x04, 0x17
        /*003a*/ 	.short	(.L_18 - .L_17)
.L_17:
        /*003c*/ 	.word	0x00000000
        /*0040*/ 	.short	0x0000
        /*0042*/ 	.short	0x0000
        /*0044*/ 	.byte	0x00, 0xf4, 0x21, 0x00


	//----- nvinfo : EIATTR_SPARSE_MMA_MASK
	.align		4
.L_18:
        /*0048*/ 	.byte	0x03, 0x50
        /*004a*/ 	.short	0x0000


	//----- nvinfo : EIATTR_MAXREG_COUNT
	.align		4
        /*004c*/ 	.byte	0x03, 0x1b
        /*004e*/ 	.short	0x00ff


	//----- nvinfo : EIATTR_EXIT_INSTR_OFFSETS
	.align		4
        /*0050*/ 	.byte	0x04, 0x1c
        /*0052*/ 	.short	(.L_20 - .L_19)


	//   ....[0]....
.L_19:
        /*0054*/ 	.word	0x00000630


	//----- nvinfo : EIATTR_REQNTID
	.align		4
.L_20:
        /*0058*/ 	.byte	0x04, 0x10
        /*005a*/ 	.short	(.L_22 - .L_21)
.L_21:
        /*005c*/ 	.word	0x00000100
        /*0060*/ 	.word	0x00000001
        /*0064*/ 	.word	0x00000001


	//----- nvinfo : EIATTR_CBANK_PARAM_SIZE
	.align		4
.L_22:
        /*0068*/ 	.byte	0x03, 0x19
        /*006a*/ 	.short	0x001c


	//----- nvinfo : EIATTR_PARAM_CBANK
	.align		4
        /*006c*/ 	.byte	0x04, 0x0a
        /*006e*/ 	.short	(.L_24 - .L_23)
	.align		4
.L_23:
        /*0070*/ 	.word	index@(.nv.constant0.triton_poi_fused_cat_14)
        /*0074*/ 	.short	0x0210
        /*0076*/ 	.short	0x001c


	//----- nvinfo : EIATTR_SW_WAR
	.align		4
.L_24:
        /*0078*/ 	.byte	0x04, 0x36
        /*007a*/ 	.short	(.L_26 - .L_25)
.L_25:
        /*007c*/ 	.word	0x00000008
.L_26:


//--------------------- .nv.callgraph             --------------------------
	.section	.nv.callgraph,"",@"SHT_CUDA_CALLGRAPH"
	.align	4
	.sectionentsize	8
	.align		4
        /*0000*/ 	.word	0x00000000
	.align		4
        /*0004*/ 	.word	0xffffffff
	.align		4
        /*0008*/ 	.word	0x00000000
	.align		4
        /*000c*/ 	.word	0xfffffffe
	.align		4
        /*0010*/ 	.word	0x00000000
	.align		4
        /*0014*/ 	.word	0xfffffffd
	.align		4
        /*0018*/ 	.word	0x00000000
	.align		4
        /*001c*/ 	.word	0xfffffffc


//--------------------- .nv.constant4             --------------------------
	.section	.nv.constant4,"a",@progbits
	.align	8
	.align		8
.nv.constant4:
        /*0000*/ 	.dword	_$_str


//--------------------- .text.triton_poi_fused_cat_14 --------------------------
	.section	.text.triton_poi_fused_cat_14,"ax",@progbits
	.align	128
        .global         triton_poi_fused_cat_14
        .type           triton_poi_fused_cat_14,@function
        .size           triton_poi_fused_cat_14,(.L_x_1 - triton_poi_fused_cat_14)
        .other          triton_poi_fused_cat_14,@"STO_CUDA_ENTRY STV_DEFAULT"
triton_poi_fused_cat_14:
.text.triton_poi_fused_cat_14:
[----:B------:R-:W-:Y:S01]  /*0000*/  LDC R1, c[0x0][0x28] ;  /* 0x00000a00ff017b82 */ /* 0x000fe20000000800 */
[----:B------:R-:W1:Y:S07]  /*0010*/  S2R R0, SR_TID.X ;  /* 0x0000000000007919 */ /* 0x000e6e0000002100 */
[----:B------:R-:W2:Y:S01]  /*0020*/  LDC.64 R4, c[0x0][0x210] ;  /* 0x00008400ff047b82 */ /* 0x000ea20000000a00 */
[----:B------:R-:W-:Y:S01]  /*0030*/  ULDC.64 UR4, c[0x0][0x208] ;  /* 0x0000820000047ab9 */ /* 0x000fe20000000a00 */
[----:B------:R-:W-:Y:S01]  /*0040*/  ULDC.64 UR6, c[0x0][0x218] ;  /* 0x0000860000067ab9 */ /* 0x000fe20000000a00 */
[----:B------:R-:W3:Y:S01]  /*0050*/  S2R R3, SR_CTAID.X ;  /* 0x0000000000037919 */ /* 0x000ee20000002500 */
[----:B-1----:R-:W-:-:S05]  /*0060*/  IMAD.SHL.U32 R0, R0, 0x2, RZ ;  /* 0x0000000200007824 */ /* 0x002fca00078e00ff */
[----:B------:R-:W-:-:S05]  /*0070*/  LOP3.LUT R0, R0, 0x1fe, RZ, 0xc0, !PT ;  /* 0x000001fe00007812 */ /* 0x000fca00078ec0ff */
[----:B---3--:R-:W-:-:S05]  /*0080*/  IMAD R0, R3, 0x200, R0 ;  /* 0x0000020003007824 */ /* 0x008fca00078e0200 */
[----:B------:R-:W-:-:S04]  /*0090*/  SHF.R.S32.HI R3, RZ, 0x1f, R0 ;  /* 0x0000001fff037819 */ /* 0x000fc80000011400 */
[CC--:B------:R-:W-:Y:S02]  /*00a0*/  LEA.HI R6, R3.reuse, R0.reuse, RZ, 0xc ;  /* 0x0000000003067211 */ /* 0x0c0fe400078f60ff */
[----:B------:R-:W-:Y:S02]  /*00b0*/  LEA.HI R3, R3, R0, RZ, 0x13 ;  /* 0x0000000003037211 */ /* 0x000fe400078f98ff */
[----:B------:R-:W-:Y:S02]  /*00c0*/  SHF.R.S32.HI R2, RZ, 0xc, R6 ;  /* 0x0000000cff027819 */ /* 0x000fe40000011406 */
[----:B------:R-:W-:Y:S02]  /*00d0*/  SHF.R.S32.HI R8, RZ, 0x13, R3 ;  /* 0x00000013ff087819 */ /* 0x000fe40000011403 */
[----:B------:R-:W-:Y:S02]  /*00e0*/  LEA.HI R7, R2, R2, RZ, 0x7 ;  /* 0x0000000202077211 */ /* 0x000fe400078f38ff */
[----:B------:R-:W-:Y:S01]  /*00f0*/  LOP3.LUT R3, R3, 0xfff80000, RZ, 0xc0, !PT ;  /* 0xfff8000003037812 */ /* 0x000fe200078ec0ff */
[----:B------:R-:W-:Y:S01]  /*0100*/  IMAD.SHL.U32 R8, R8, 0x40000, RZ ;  /* 0x0004000008087824 */ /* 0x000fe200078e00ff */
[----:B------:R-:W-:-:S04]  /*0110*/  LOP3.LUT R7, R7, 0xffffff80, RZ, 0xc0, !PT ;  /* 0xffffff8007077812 */ /* 0x000fc800078ec0ff */
[----:B------:R-:W-:Y:S01]  /*0120*/  IADD3 R3, R8, R0, -R3 ;  /* 0x0000000008037210 */ /* 0x000fe20007ffe803 */
[----:B------:R-:W-:-:S04]  /*0130*/  IMAD.IADD R7, R2, 0x1, -R7 ;  /* 0x0000000102077824 */ /* 0x000fc800078e0a07 */
[----:B--2---:R-:W-:Y:S01]  /*0140*/  IMAD.WIDE R4, R3, 0x4, R4 ;  /* 0x0000000403047825 */ /* 0x004fe200078e0204 */
[----:B------:R-:W-:Y:S02]  /*0150*/  ISETP.GE.AND P1, PT, R7, 0x40, PT ;  /* 0x000000400700780c */ /* 0x000fe40003f26270 */
[----:B------:R-:W-:-:S11]  /*0160*/  CS2R R2, SRZ ;  /* 0x0000000000027805 */ /* 0x000fd6000001ff00 */
[----:B------:R1:W2:Y:S01]  /*0170*/  @!P1 LDG.E.64 R2, desc[UR4][R4.64] ;  /* 0x0000000404029981 */ /* 0x0002a2000c1e1b00 */
[----:B------:R-:W-:Y:S01]  /*0180*/  LOP3.LUT R9, R6, 0xfffff000, RZ, 0xc0, !PT ;  /* 0xfffff00006097812 */ /* 0x000fe200078ec0ff */
[C---:B------:R-:W-:Y:S01]  /*0190*/  IMAD.SHL.U32 R6, R7.reuse, 0x1000, RZ ;  /* 0x0000100007067824 */ /* 0x040fe200078e00ff */
[----:B------:R-:W-:Y:S02]  /*01a0*/  SHF.R.S32.HI R11, RZ, 0x1f, R8 ;  /* 0x0000001fff0b7819 */ /* 0x000fe40000011408 */
[----:B------:R-:W-:Y:S01]  /*01b0*/  ISETP.GT.AND P0, PT, R7, 0x3f, PT ;  /* 0x0000003f0700780c */ /* 0x000fe20003f04270 */
[----:B------:R-:W-:-:S05]  /*01c0*/  IMAD.IADD R9, R0, 0x1, -R9 ;  /* 0x0000000100097824 */ /* 0x000fca00078e0a09 */
[----:B------:R-:W-:Y:S02]  /*01d0*/  IADD3 R8, P2, P3, R6, R9, R8 ;  /* 0x0000000906087210 */ /* 0x000fe40007b5e008 */
[----:B------:R-:W-:Y:S02]  /*01e0*/  SHF.R.S32.HI R9, RZ, 0x1f, R9 ;  /* 0x0000001fff097819 */ /* 0x000fe40000011409 */
[----:B------:R-:W-:-:S04]  /*01f0*/  SHF.R.S32.HI R6, RZ, 0x1f, R6 ;  /* 0x0000001fff067819 */ /* 0x000fc80000011406 */
[----:B------:R-:W-:Y:S02]  /*0200*/  IADD3.X R9, R6, R9, R11, P2, P3 ;  /* 0x0000000906097210 */ /* 0x000fe400017e640b */
[----:B-1----:R-:W-:-:S04]  /*0210*/  LEA R4, P2, R8, UR6, 0x2 ;  /* 0x0000000608047c11 */ /* 0x002fc8000f8410ff */
[----:B------:R-:W-:Y:S02]  /*0220*/  LEA.HI.X R5, R8, UR7, R9, 0x2, P2 ;  /* 0x0000000708057c11 */ /* 0x000fe400090f1409 */
[----:B------:R-:W-:-:S06]  /*0230*/  CS2R R8, SRZ ;  /* 0x0000000000087805 */ /* 0x000fcc000001ff00 */
[----:B------:R1:W3:Y:S01]  /*0240*/  @P0 LDG.E.64 R8, desc[UR4][R4.64+-0x100000] ;  /* 0xf000000404080981 */ /* 0x0002e2000c1e1b00 */
[----:B--2---:R-:W-:Y:S02]  /*0250*/  SEL R2, R2, RZ, !P1 ;  /* 0x000000ff02027207 */ /* 0x004fe40004800000 */
[----:B------:R-:W-:-:S03]  /*0260*/  SEL R3, R3, RZ, !P1 ;  /* 0x000000ff03037207 */ /* 0x000fc60004800000 */
[C---:B------:R-:W-:Y:S01]  /*0270*/  FMUL R6, R2.reuse, 1.4426950216293334961 ;  /* 0x3fb8aa3b02067820 */ /* 0x040fe20000400000 */
[----:B------:R-:W-:Y:S01]  /*0280*/  FADD.FTZ R7, |R2|, -RZ ;  /* 0x800000ff02077221 */ /* 0x000fe20000010200 */
[C---:B------:R-:W-:Y:S01]  /*0290*/  FMUL R10, R3.reuse, 1.4426950216293334961 ;  /* 0x3fb8aa3b030a7820 */ /* 0x040fe20000400000 */
[----:B------:R-:W-:-:S03]  /*02a0*/  FADD.FTZ R11, |R3|, -RZ ;  /* 0x800000ff030b7221 */ /* 0x000fc60000010200 */
[----:B------:R-:W1:Y:S01]  /*02b0*/  FRND R6, R6 ;  /* 0x0000000600067307 */ /* 0x000e620000201000 */
[----:B------:R-:W-:Y:S02]  /*02c0*/  FSETP.GEU.AND P2, PT, R7, 0.40999999642372131348, PT ;  /* 0x3ed1eb850700780b */ /* 0x000fe40003f4e000 */
[----:B------:R-:W-:Y:S01]  /*02d0*/  FSETP.GEU.AND P3, PT, R11, 0.40999999642372131348, PT ;  /* 0x3ed1eb850b00780b */ /* 0x000fe20003f6e000 */
[----:B------:R-:W-:-:S04]  /*02e0*/  IMAD.MOV.U32 R11, RZ, RZ, 0x3ab5ebe6 ;  /* 0x3ab5ebe6ff0b7424 */ /* 0x000fc800078e00ff */
[----:B------:R-:W2:Y:S01]  /*02f0*/  FRND R10, R10 ;  /* 0x0000000a000a7307 */ /* 0x000ea20000201000 */
[----:B-1----:R-:W-:Y:S02]  /*0300*/  FSEL R5, R6, RZ, P2 ;  /* 0x000000ff06057208 */ /* 0x002fe40001000000 */
[----:B------:R-:W-:Y:S02]  /*0310*/  FSETP.NEU.AND P2, PT, R3, RZ, PT ;  /* 0x000000ff0300720b */ /* 0x000fe40003f4d000 */
[C---:B------:R-:W-:Y:S01]  /*0320*/  FSETP.NEU.AND P5, PT, R5.reuse, 128, PT ;  /* 0x430000000500780b */ /* 0x040fe20003fad000 */
[----:B------:R-:W-:Y:S01]  /*0330*/  FFMA.FTZ R14, -R5, 0.693145751953125, R2 ;  /* 0x3f317200050e7823 */ /* 0x000fe20000010102 */
[----:B--2---:R-:W-:-:S03]  /*0340*/  FSEL R12, R10, RZ, P3 ;  /* 0x000000ff0a0c7208 */ /* 0x004fc60001800000 */
[C---:B------:R-:W-:Y:S01]  /*0350*/  FFMA.FTZ R14, -R5.reuse, 1.428606765330187045e-06, R14 ;  /* 0x35bfbe8e050e7823 */ /* 0x040fe2000001010e */
[----:B------:R-:W-:Y:S02]  /*0360*/  FSEL R4, R5, 127, P5 ;  /* 0x42fe000005047808 */ /* 0x000fe40002800000 */
[C---:B------:R-:W-:Y:S01]  /*0370*/  FSETP.NEU.AND P4, PT, R12.reuse, 128, PT ;  /* 0x430000000c00780b */ /* 0x040fe20003f8d000 */
[----:B------:R-:W-:Y:S01]  /*0380*/  FFMA.FTZ R7, -R12, 0.693145751953125, R3 ;  /* 0x3f3172000c077823 */ /* 0x000fe20000010103 */
[----:B------:R-:W-:Y:S01]  /*0390*/  MUFU.EX2 R5, R4 ;  /* 0x0000000400057308 */ /* 0x000fe20000000800 */
[----:B------:R-:W-:Y:S02]  /*03a0*/  FSETP.NEU.AND P3, PT, R2, RZ, PT ;  /* 0x000000ff0200720b */ /* 0x000fe40003f6d000 */
[----:B------:R-:W-:Y:S01]  /*03b0*/  FFMA.FTZ R10, -R12, 1.428606765330187045e-06, R7 ;  /* 0x35bfbe8e0c0a7823 */ /* 0x000fe20000010107 */
[----:B------:R-:W-:Y:S01]  /*03c0*/  FFMA.FTZ R7, R14, R11, 0.0083824126049876213074 ;  /* 0x3c0956630e077423 */ /* 0x000fe2000001000b */
[----:B------:R-:W-:-:S02]  /*03d0*/  FSEL R12, R12, 127, P4 ;  /* 0x42fe00000c0c7808 */ /* 0x000fc40002000000 */
[----:B------:R-:W-:Y:S01]  /*03e0*/  FFMA.FTZ R11, R10, R11, 0.0083824126049876213074 ;  /* 0x3c0956630a0b7423 */ /* 0x000fe2000001000b */
[----:B------:R-:W-:Y:S01]  /*03f0*/  FFMA.FTZ R7, R14, R7, 0.041667830199003219604 ;  /* 0x3d2aabe30e077423 */ /* 0x000fe20000010007 */
[----:B------:R-:W1:Y:S01]  /*0400*/  MUFU.EX2 R6, R12 ;  /* 0x0000000c00067308 */ /* 0x000e620000000800 */
[----:B------:R-:W-:Y:S01]  /*0410*/  FSETP.GT.AND P6, PT, R4, 128, PT ;  /* 0x430000000400780b */ /* 0x000fe20003fc4000 */
[----:B------:R-:W-:Y:S01]  /*0420*/  FFMA.FTZ R11, R10, R11, 0.041667830199003219604 ;  /* 0x3d2aabe30a0b7423 */ /* 0x000fe2000001000b */
[----:B------:R-:W-:-:S03]  /*0430*/  FFMA.FTZ R7, R14, R7, 0.16666397452354431152 ;  /* 0x3e2aa9f60e077423 */ /* 0x000fc60000010007 */
[----:B------:R-:W-:Y:S01]  /*0440*/  FFMA.FTZ R11, R10, R11, 0.16666397452354431152 ;  /* 0x3e2aa9f60a0b7423 */ /* 0x000fe2000001000b */
[----:B------:R-:W-:-:S03]  /*0450*/  FFMA.FTZ R7, R14, R7, 0.49999994039535522461 ;  /* 0x3efffffe0e077423 */ /* 0x000fc60000010007 */
[----:B------:R-:W-:Y:S01]  /*0460*/  FFMA.FTZ R11, R10, R11, 0.49999994039535522461 ;  /* 0x3efffffe0a0b7423 */ /* 0x000fe2000001000b */
[----:B------:R-:W-:-:S03]  /*0470*/  FMUL R7, R14, R7 ;  /* 0x000000070e077220 */ /* 0x000fc60000400000 */
[----:B------:R-:W-:Y:S01]  /*0480*/  FMUL R11, R10, R11 ;  /* 0x0000000b0a0b7220 */ /* 0x000fe20000400000 */
[----:B------:R-:W-:Y:S01]  /*0490*/  FFMA.FTZ R14, R14, R7, R14 ;  /* 0x000000070e0e7223 */ /* 0x000fe2000001000e */
[----:B-1----:R-:W-:Y:S02]  /*04a0*/  FADD R7, R6, -1 ;  /* 0xbf80000006077421 */ /* 0x002fe40000000000 */
[----:B------:R-:W-:Y:S01]  /*04b0*/  FFMA.FTZ R11, R10, R11, R10 ;  /* 0x0000000b0a0b7223 */ /* 0x000fe2000001000a */
[----:B------:R-:W-:-:S03]  /*04c0*/  FADD R10, R5, -1 ;  /* 0xbf800000050a7421 */ /* 0x000fc60000000000 */
[----:B------:R-:W-:Y:S01]  /*04d0*/  FFMA.FTZ R11, R6, R11, R7 ;  /* 0x0000000b060b7223 */ /* 0x000fe20000010007 */
[----:B------:R-:W-:Y:S01]  /*04e0*/  FFMA.FTZ R5, R5, R14, R10 ;  /* 0x0000000e05057223 */ /* 0x000fe2000001000a */
[----:B------:R-:W1:Y:S02]  /*04f0*/  LDC.64 R6, c[0x0][0x220] ;  /* 0x00008800ff067b82 */ /* 0x000e640000000a00 */
[----:B------:R-:W-:Y:S01]  /*0500*/  @!P4 FADD R11, R11, R11 ;  /* 0x0000000b0b0bc221 */ /* 0x000fe20000000000 */
[C---:B------:R-:W-:Y:S01]  /*0510*/  FSETP.GT.AND P4, PT, R12.reuse, 128, PT ;  /* 0x430000000c00780b */ /* 0x040fe20003f84000 */
[----:B------:R-:W-:Y:S01]  /*0520*/  @!P5 FADD R5, R5, R5 ;  /* 0x000000050505d221 */ /* 0x000fe20000000000 */
[----:B------:R-:W-:Y:S02]  /*0530*/  FSETP.GEU.AND P5, PT, R12, -25, PT ;  /* 0xc1c800000c00780b */ /* 0x000fe40003fae000 */
[----:B------:R-:W-:Y:S01]  /*0540*/  FSEL R10, R11, +INF , !P4 ;  /* 0x7f8000000b0a7808 */ /* 0x000fe20006000000 */
[----:B------:R-:W-:Y:S01]  /*0550*/  FADD R11, R2, R2 ;  /* 0x00000002020b7221 */ /* 0x000fe20000000000 */
[----:B------:R-:W-:-:S02]  /*0560*/  FSEL R5, R5, +INF , !P6 ;  /* 0x7f80000005057808 */ /* 0x000fc40007000000 */
[----:B------:R-:W-:Y:S02]  /*0570*/  FSETP.GEU.AND P4, PT, R4, -25, PT ;  /* 0xc1c800000400780b */ /* 0x000fe40003f8e000 */
[----:B------:R-:W-:Y:S01]  /*0580*/  FSEL R10, R10, -1, P5 ;  /* 0xbf8000000a0a7808 */ /* 0x000fe20002800000 */
[----:B------:R-:W-:Y:S01]  /*0590*/  @!P2 FADD R10, R3, R3 ;  /* 0x00000003030aa221 */ /* 0x000fe20000000000 */
[----:B------:R-:W-:Y:S02]  /*05a0*/  @P3 FSEL R11, R5, -1, P4 ;  /* 0xbf800000050b3808 */ /* 0x000fe40002000000 */
[C---:B------:R-:W-:Y:S02]  /*05b0*/  FSETP.GT.AND P3, PT, R2.reuse, RZ, PT ;  /* 0x000000ff0200720b */ /* 0x040fe40003f64000 */
[----:B------:R-:W-:Y:S02]  /*05c0*/  FSETP.GT.AND P2, PT, R3, RZ, PT ;  /* 0x000000ff0300720b */ /* 0x000fe40003f44000 */
[----:B------:R-:W-:-:S02]  /*05d0*/  FSEL R4, R2, R11, P3 ;  /* 0x0000000b02047208 */ /* 0x000fc40001800000 */
[----:B------:R-:W-:Y:S01]  /*05e0*/  FSEL R5, R3, R10, P2 ;  /* 0x0000000a03057208 */ /* 0x000fe20001000000 */
[----:B-1----:R-:W-:Y:S01]  /*05f0*/  IMAD.WIDE R2, R0, 0x4, R6 ;  /* 0x0000000400027825 */ /* 0x002fe200078e0206 */
[----:B---3--:R-:W-:Y:S02]  /*0600*/  @P1 SEL R4, R8, RZ, P0 ;  /* 0x000000ff08041207 */ /* 0x008fe40000000000 */
[----:B------:R-:W-:-:S05]  /*0610*/  @P1 SEL R5, R9, RZ, P0 ;  /* 0x000000ff09051207 */ /* 0x000fca0000000000 */
[----:B------:R-:W-:Y:S01]  /*0620*/  STG.E.64 desc[UR4][R2.64], R4 ;  /* 0x0000000402007986 */ /* 0x000fe2000c101b04 */
[----:B------:R-:W-:Y:S05]  /*0630*/  EXIT ;  /* 0x000000000000794d */ /* 0x000fea0003800000 */
.L_x_0:
[----:B------:R-:W-:-:S00]  /*0640*/  BRA `(.L_x_0) ;  /* 0xfffffffc00fc7947 */ /* 0x000fc0000383ffff */
[----:B------:R-:W-:-:S00]  /*0650*/  NOP ;  /* 0x0000000000007918 */ /* 0x000fc00000000000 */
        /* <DEDUP_REMOVED lines=10> */
.L_x_1:


//--------------------- .nv.global.init           --------------------------
	.section	.nv.global.init,"aw",@progbits
.nv.global.init:
	.type		_$_str,@object
	.size		_$_str,(.L_0 - _$_str)
_$_str:
        /*0000*/ 	.byte	0x5f, 0x5f, 0x43, 0x55, 0x44, 0x41, 0x5f, 0x46, 0x54, 0x5a, 0x00
.L_0:


//--------------------- .nv.constant0.triton_poi_fused_cat_14 --------------------------
	.section	.nv.constant0.triton_poi_fused_cat_14,"a",@progbits
	.sectionflags	@""
	.align	4
.nv.constant0.triton_poi_fused_cat_14:
	.zero		556
